//
// Generated by NVIDIA NVVM Compiler
//
// Compiler Build ID: CL-36424714
// Cuda compilation tools, release 13.0, V13.0.88
// Based on NVVM 20.0.0
//

.version 9.0
.target sm_100
.address_size 64

	// .globl	_Z24initialise_curand_kernelP17curandStateXORWOWm
.global .align 4 .b8 precalc_xorwow_matrix[102400];
.global .align 4 .b8 precalc_xorwow_offset_matrix[102400];
.global .align 4 .b8 mrg32k3aM1[2304];
.global .align 4 .b8 mrg32k3aM2[2304];
.global .align 4 .b8 mrg32k3aM1SubSeq[2016];
.global .align 4 .b8 mrg32k3aM2SubSeq[2016];
.global .align 4 .b8 mrg32k3aM1Seq[2304];
.global .align 4 .b8 mrg32k3aM2Seq[2304];
.const .align 8 .b8 __cr_lgamma_table[72];
.global .align 4 .f32 PI = 0f40490FDB;

.visible .entry _Z24initialise_curand_kernelP17curandStateXORWOWm(
	.param .u64 .ptr .align 1 _Z24initialise_curand_kernelP17curandStateXORWOWm_param_0,
	.param .u64 _Z24initialise_curand_kernelP17curandStateXORWOWm_param_1
)
{
	.reg .pred 	%p<24>;
	.reg .b32 	%r<416>;
	.reg .b64 	%rd<19>;

	ld.param.u64 	%rd8, [_Z24initialise_curand_kernelP17curandStateXORWOWm_param_0];
	ld.param.u64 	%rd9, [_Z24initialise_curand_kernelP17curandStateXORWOWm_param_1];
	cvta.to.global.u64 	%rd10, %rd8;
	mov.u32 	%r182, %ctaid.x;
	mov.u32 	%r183, %ntid.x;
	mov.u32 	%r184, %ntid.y;
	mov.u32 	%r185, %tid.y;
	mov.u32 	%r186, %tid.x;
	mad.lo.s32 	%r187, %r184, %r182, %r185;
	mad.lo.s32 	%r188, %r187, %r183, %r186;
	cvt.u64.u32 	%rd18, %r188;
	mul.wide.u32 	%rd11, %r188, 48;
	add.s64 	%rd2, %rd10, %rd11;
	cvt.u32.u64 	%r189, %rd9;
	xor.b32  	%r190, %r189, -1429050551;
	mul.lo.s32 	%r191, %r190, 1099087573;
	{ .reg .b32 tmp; mov.b64 {tmp, %r192}, %rd9; }
	xor.b32  	%r193, %r192, -136515619;
	mul.lo.s32 	%r194, %r193, -1703105765;
	add.s32 	%r195, %r191, %r194;
	add.s32 	%r196, %r195, 6615241;
	add.s32 	%r197, %r191, 123456789;
	st.global.v2.u32 	[%rd2], {%r196, %r197};
	xor.b32  	%r198, %r191, 362436069;
	add.s32 	%r199, %r194, 521288629;
	st.global.v2.u32 	[%rd2+8], {%r198, %r199};
	xor.b32  	%r200, %r194, 88675123;
	add.s32 	%r201, %r191, 5783321;
	st.global.v2.u32 	[%rd2+16], {%r200, %r201};
	setp.eq.s32 	%p1, %r188, 0;
	@%p1 bra 	$L__BB0_42;
	mov.b32 	%r322, 0;
$L__BB0_2:
	and.b64  	%rd4, %rd18, 3;
	setp.eq.s64 	%p2, %rd4, 0;
	@%p2 bra 	$L__BB0_41;
	mul.wide.u32 	%rd12, %r322, 3200;
	mov.u64 	%rd13, precalc_xorwow_matrix;
	add.s64 	%rd5, %rd13, %rd12;
	cvt.u32.u64 	%r2, %rd4;
	mov.b32 	%r323, 0;
$L__BB0_4:
	mov.b32 	%r336, 0;
	mov.u32 	%r337, %r336;
	mov.u32 	%r338, %r336;
	mov.u32 	%r339, %r336;
	mov.u32 	%r340, %r336;
	mov.u32 	%r329, %r336;
$L__BB0_5:
	mul.wide.u32 	%rd14, %r329, 4;
	add.s64 	%rd15, %rd2, %rd14;
	ld.global.u32 	%r10, [%rd15+4];
	shl.b32 	%r11, %r329, 5;
	mov.b32 	%r335, 0;
$L__BB0_6:
	.pragma "nounroll";
	shr.u32 	%r206, %r10, %r335;
	and.b32  	%r207, %r206, 1;
	setp.eq.b32 	%p3, %r207, 1;
	not.pred 	%p4, %p3;
	add.s32 	%r208, %r11, %r335;
	mul.lo.s32 	%r209, %r208, 5;
	mul.wide.u32 	%rd16, %r209, 4;
	add.s64 	%rd6, %rd5, %rd16;
	@%p4 bra 	$L__BB0_8;
	ld.global.nc.u32 	%r210, [%rd6];
	xor.b32  	%r340, %r340, %r210;
	ld.global.nc.u32 	%r211, [%rd6+4];
	xor.b32  	%r339, %r339, %r211;
	ld.global.nc.u32 	%r212, [%rd6+8];
	xor.b32  	%r338, %r338, %r212;
	ld.global.nc.u32 	%r213, [%rd6+12];
	xor.b32  	%r337, %r337, %r213;
	ld.global.nc.u32 	%r214, [%rd6+16];
	xor.b32  	%r336, %r336, %r214;
$L__BB0_8:
	and.b32  	%r216, %r206, 2;
	setp.eq.s32 	%p5, %r216, 0;
	@%p5 bra 	$L__BB0_10;
	ld.global.nc.u32 	%r217, [%rd6+20];
	xor.b32  	%r340, %r340, %r217;
	ld.global.nc.u32 	%r218, [%rd6+24];
	xor.b32  	%r339, %r339, %r218;
	ld.global.nc.u32 	%r219, [%rd6+28];
	xor.b32  	%r338, %r338, %r219;
	ld.global.nc.u32 	%r220, [%rd6+32];
	xor.b32  	%r337, %r337, %r220;
	ld.global.nc.u32 	%r221, [%rd6+36];
	xor.b32  	%r336, %r336, %r221;
$L__BB0_10:
	and.b32  	%r223, %r206, 4;
	setp.eq.s32 	%p6, %r223, 0;
	@%p6 bra 	$L__BB0_12;
	ld.global.nc.u32 	%r224, [%rd6+40];
	xor.b32  	%r340, %r340, %r224;
	ld.global.nc.u32 	%r225, [%rd6+44];
	xor.b32  	%r339, %r339, %r225;
	ld.global.nc.u32 	%r226, [%rd6+48];
	xor.b32  	%r338, %r338, %r226;
	ld.global.nc.u32 	%r227, [%rd6+52];
	xor.b32  	%r337, %r337, %r227;
	ld.global.nc.u32 	%r228, [%rd6+56];
	xor.b32  	%r336, %r336, %r228;
$L__BB0_12:
	and.b32  	%r230, %r206, 8;
	setp.eq.s32 	%p7, %r230, 0;
	@%p7 bra 	$L__BB0_14;
	ld.global.nc.u32 	%r231, [%rd6+60];
	xor.b32  	%r340, %r340, %r231;
	ld.global.nc.u32 	%r232, [%rd6+64];
	xor.b32  	%r339, %r339, %r232;
	ld.global.nc.u32 	%r233, [%rd6+68];
	xor.b32  	%r338, %r338, %r233;
	ld.global.nc.u32 	%r234, [%rd6+72];
	xor.b32  	%r337, %r337, %r234;
	ld.global.nc.u32 	%r235, [%rd6+76];
	xor.b32  	%r336, %r336, %r235;
$L__BB0_14:
	and.b32  	%r237, %r206, 16;
	setp.eq.s32 	%p8, %r237, 0;
	@%p8 bra 	$L__BB0_16;
	ld.global.nc.u32 	%r238, [%rd6+80];
	xor.b32  	%r340, %r340, %r238;
	ld.global.nc.u32 	%r239, [%rd6+84];
	xor.b32  	%r339, %r339, %r239;
	ld.global.nc.u32 	%r240, [%rd6+88];
	xor.b32  	%r338, %r338, %r240;
	ld.global.nc.u32 	%r241, [%rd6+92];
	xor.b32  	%r337, %r337, %r241;
	ld.global.nc.u32 	%r242, [%rd6+96];
	xor.b32  	%r336, %r336, %r242;
$L__BB0_16:
	and.b32  	%r244, %r206, 32;
	setp.eq.s32 	%p9, %r244, 0;
	@%p9 bra 	$L__BB0_18;
	ld.global.nc.u32 	%r245, [%rd6+100];
	xor.b32  	%r340, %r340, %r245;
	ld.global.nc.u32 	%r246, [%rd6+104];
	xor.b32  	%r339, %r339, %r246;
	ld.global.nc.u32 	%r247, [%rd6+108];
	xor.b32  	%r338, %r338, %r247;
	ld.global.nc.u32 	%r248, [%rd6+112];
	xor.b32  	%r337, %r337, %r248;
	ld.global.nc.u32 	%r249, [%rd6+116];
	xor.b32  	%r336, %r336, %r249;
$L__BB0_18:
	and.b32  	%r251, %r206, 64;
	setp.eq.s32 	%p10, %r251, 0;
	@%p10 bra 	$L__BB0_20;
	ld.global.nc.u32 	%r252, [%rd6+120];
	xor.b32  	%r340, %r340, %r252;
	ld.global.nc.u32 	%r253, [%rd6+124];
	xor.b32  	%r339, %r339, %r253;
	ld.global.nc.u32 	%r254, [%rd6+128];
	xor.b32  	%r338, %r338, %r254;
	ld.global.nc.u32 	%r255, [%rd6+132];
	xor.b32  	%r337, %r337, %r255;
	ld.global.nc.u32 	%r256, [%rd6+136];
	xor.b32  	%r336, %r336, %r256;
$L__BB0_20:
	and.b32  	%r258, %r206, 128;
	setp.eq.s32 	%p11, %r258, 0;
	@%p11 bra 	$L__BB0_22;
	ld.global.nc.u32 	%r259, [%rd6+140];
	xor.b32  	%r340, %r340, %r259;
	ld.global.nc.u32 	%r260, [%rd6+144];
	xor.b32  	%r339, %r339, %r260;
	ld.global.nc.u32 	%r261, [%rd6+148];
	xor.b32  	%r338, %r338, %r261;
	ld.global.nc.u32 	%r262, [%rd6+152];
	xor.b32  	%r337, %r337, %r262;
	ld.global.nc.u32 	%r263, [%rd6+156];
	xor.b32  	%r336, %r336, %r263;
$L__BB0_22:
	and.b32  	%r265, %r206, 256;
	setp.eq.s32 	%p12, %r265, 0;
	@%p12 bra 	$L__BB0_24;
	ld.global.nc.u32 	%r266, [%rd6+160];
	xor.b32  	%r340, %r340, %r266;
	ld.global.nc.u32 	%r267, [%rd6+164];
	xor.b32  	%r339, %r339, %r267;
	ld.global.nc.u32 	%r268, [%rd6+168];
	xor.b32  	%r338, %r338, %r268;
	ld.global.nc.u32 	%r269, [%rd6+172];
	xor.b32  	%r337, %r337, %r269;
	ld.global.nc.u32 	%r270, [%rd6+176];
	xor.b32  	%r336, %r336, %r270;
$L__BB0_24:
	and.b32  	%r272, %r206, 512;
	setp.eq.s32 	%p13, %r272, 0;
	@%p13 bra 	$L__BB0_26;
	ld.global.nc.u32 	%r273, [%rd6+180];
	xor.b32  	%r340, %r340, %r273;
	ld.global.nc.u32 	%r274, [%rd6+184];
	xor.b32  	%r339, %r339, %r274;
	ld.global.nc.u32 	%r275, [%rd6+188];
	xor.b32  	%r338, %r338, %r275;
	ld.global.nc.u32 	%r276, [%rd6+192];
	xor.b32  	%r337, %r337, %r276;
	ld.global.nc.u32 	%r277, [%rd6+196];
	xor.b32  	%r336, %r336, %r277;
$L__BB0_26:
	and.b32  	%r279, %r206, 1024;
	setp.eq.s32 	%p14, %r279, 0;
	@%p14 bra 	$L__BB0_28;
	ld.global.nc.u32 	%r280, [%rd6+200];
	xor.b32  	%r340, %r340, %r280;
	ld.global.nc.u32 	%r281, [%rd6+204];
	xor.b32  	%r339, %r339, %r281;
	ld.global.nc.u32 	%r282, [%rd6+208];
	xor.b32  	%r338, %r338, %r282;
	ld.global.nc.u32 	%r283, [%rd6+212];
	xor.b32  	%r337, %r337, %r283;
	ld.global.nc.u32 	%r284, [%rd6+216];
	xor.b32  	%r336, %r336, %r284;
$L__BB0_28:
	and.b32  	%r286, %r206, 2048;
	setp.eq.s32 	%p15, %r286, 0;
	@%p15 bra 	$L__BB0_30;
	ld.global.nc.u32 	%r287, [%rd6+220];
	xor.b32  	%r340, %r340, %r287;
	ld.global.nc.u32 	%r288, [%rd6+224];
	xor.b32  	%r339, %r339, %r288;
	ld.global.nc.u32 	%r289, [%rd6+228];
	xor.b32  	%r338, %r338, %r289;
	ld.global.nc.u32 	%r290, [%rd6+232];
	xor.b32  	%r337, %r337, %r290;
	ld.global.nc.u32 	%r291, [%rd6+236];
	xor.b32  	%r336, %r336, %r291;
$L__BB0_30:
	and.b32  	%r293, %r206, 4096;
	setp.eq.s32 	%p16, %r293, 0;
	@%p16 bra 	$L__BB0_32;
	ld.global.nc.u32 	%r294, [%rd6+240];
	xor.b32  	%r340, %r340, %r294;
	ld.global.nc.u32 	%r295, [%rd6+244];
	xor.b32  	%r339, %r339, %r295;
	ld.global.nc.u32 	%r296, [%rd6+248];
	xor.b32  	%r338, %r338, %r296;
	ld.global.nc.u32 	%r297, [%rd6+252];
	xor.b32  	%r337, %r337, %r297;
	ld.global.nc.u32 	%r298, [%rd6+256];
	xor.b32  	%r336, %r336, %r298;
$L__BB0_32:
	and.b32  	%r300, %r206, 8192;
	setp.eq.s32 	%p17, %r300, 0;
	@%p17 bra 	$L__BB0_34;
	ld.global.nc.u32 	%r301, [%rd6+260];
	xor.b32  	%r340, %r340, %r301;
	ld.global.nc.u32 	%r302, [%rd6+264];
	xor.b32  	%r339, %r339, %r302;
	ld.global.nc.u32 	%r303, [%rd6+268];
	xor.b32  	%r338, %r338, %r303;
	ld.global.nc.u32 	%r304, [%rd6+272];
	xor.b32  	%r337, %r337, %r304;
	ld.global.nc.u32 	%r305, [%rd6+276];
	xor.b32  	%r336, %r336, %r305;
$L__BB0_34:
	and.b32  	%r307, %r206, 16384;
	setp.eq.s32 	%p18, %r307, 0;
	@%p18 bra 	$L__BB0_36;
	ld.global.nc.u32 	%r308, [%rd6+280];
	xor.b32  	%r340, %r340, %r308;
	ld.global.nc.u32 	%r309, [%rd6+284];
	xor.b32  	%r339, %r339, %r309;
	ld.global.nc.u32 	%r310, [%rd6+288];
	xor.b32  	%r338, %r338, %r310;
	ld.global.nc.u32 	%r311, [%rd6+292];
	xor.b32  	%r337, %r337, %r311;
	ld.global.nc.u32 	%r312, [%rd6+296];
	xor.b32  	%r336, %r336, %r312;
$L__BB0_36:
	and.b32  	%r314, %r206, 32768;
	setp.eq.s32 	%p19, %r314, 0;
	@%p19 bra 	$L__BB0_38;
	ld.global.nc.u32 	%r315, [%rd6+300];
	xor.b32  	%r340, %r340, %r315;
	ld.global.nc.u32 	%r316, [%rd6+304];
	xor.b32  	%r339, %r339, %r316;
	ld.global.nc.u32 	%r317, [%rd6+308];
	xor.b32  	%r338, %r338, %r317;
	ld.global.nc.u32 	%r318, [%rd6+312];
	xor.b32  	%r337, %r337, %r318;
	ld.global.nc.u32 	%r319, [%rd6+316];
	xor.b32  	%r336, %r336, %r319;
$L__BB0_38:
	add.s32 	%r335, %r335, 16;
	setp.ne.s32 	%p20, %r335, 32;
	@%p20 bra 	$L__BB0_6;
	mad.lo.s32 	%r320, %r329, -31, %r11;
	add.s32 	%r329, %r320, 1;
	setp.ne.s32 	%p21, %r329, 5;
	@%p21 bra 	$L__BB0_5;
	st.global.u32 	[%rd2+4], %r340;
	st.global.u32 	[%rd2+8], %r339;
	st.global.u32 	[%rd2+12], %r338;
	st.global.u32 	[%rd2+16], %r337;
	st.global.u32 	[%rd2+20], %r336;
	add.s32 	%r323, %r323, 1;
	setp.lt.u32 	%p22, %r323, %r2;
	@%p22 bra 	$L__BB0_4;
$L__BB0_41:
	shr.u64 	%rd7, %rd18, 2;
	add.s32 	%r322, %r322, 1;
	setp.gt.u64 	%p23, %rd18, 3;
	mov.u64 	%rd18, %rd7;
	@%p23 bra 	$L__BB0_2;
$L__BB0_42:
	mov.b32 	%r321, 0;
	st.global.v2.u32 	[%rd2+24], {%r321, %r321};
	st.global.u32 	[%rd2+32], %r321;
	mov.b64 	%rd17, 0;
	st.global.u64 	[%rd2+40], %rd17;
	ret;

}


// ===== COMPILED SASS (sm_100) =====

	.target	sm_100

	.elftype	@"ET_EXEC"


//--------------------- .note.nv.tkinfo           --------------------------
	.section	.note.nv.tkinfo,"",@"SHT_NOTE"
	.sectionflags	@"SHF_NOTE_NV_TKINFO"
	.tkinfo
        /*0018*/ 	.word	0x00000002
        /*0030*/ 	.string	""
        /*0030*/ 	.string	"ptxas"
        /*0030*/ 	.string	"Cuda compilation tools, release 13.0, V13.0.88"
        /*0030*/ 	.string	"Build cuda_13.0.r13.0/compiler.36424714_0"
        /*0030*/ 	.string	"-arch sm_100 -m 64 "



//--------------------- .note.nv.cuinfo           --------------------------
	.section	.note.nv.cuinfo,"",@"SHT_NOTE"
	.sectionflags	@"SHF_NOTE_NV_CUINFO"
        /*0018*/ 	.short	0x0002
        /*001a*/ 	.short	0x0064
        /*001c*/ 	.short	0x0082
	.zero		2


//--------------------- .nv.info                  --------------------------
	.section	.nv.info,"",@"SHT_CUDA_INFO"
	.align	4


	//----- nvinfo : EIATTR_REGCOUNT
	.align		4
        /*0000*/ 	.byte	0x04, 0x2f
        /*0002*/ 	.short	(.L_11 - .L_10)
	.align		4
.L_10:
        /*0004*/ 	.word	index@(_Z24initialise_curand_kernelP17curandStateXORWOWm)
        /*0008*/ 	.word	0x0000001f


	//----- nvinfo : EIATTR_FRAME_SIZE
	.align		4
.L_11:
        /*000c*/ 	.byte	0x04, 0x11
        /*000e*/ 	.short	(.L_13 - .L_12)
	.align		4
.L_12:
        /*0010*/ 	.word	index@(_Z24initialise_curand_kernelP17curandStateXORWOWm)
        /*0014*/ 	.word	0x00000000


	//----- nvinfo : EIATTR_MIN_STACK_SIZE
	.align		4
.L_13:
        /*0018*/ 	.byte	0x04, 0x12
        /*001a*/ 	.short	(.L_15 - .L_14)
	.align		4
.L_14:
        /*001c*/ 	.word	index@(_Z24initialise_curand_kernelP17curandStateXORWOWm)
        /*0020*/ 	.word	0x00000000
.L_15:


//--------------------- .nv.compat                --------------------------
	.section	.nv.compat,"",@"SHT_CUDA_COMPAT_INFO"
	.align	4
        /*0000*/ 	.byte	0x02, 0x09, 0x00, 0x00, 0x02, 0x02, 0x01, 0x00, 0x02, 0x05, 0x05, 0x00, 0x03, 0x07, 0x01, 0x01
        /*0010*/ 	.byte	0x02, 0x03, 0x00, 0x00, 0x02, 0x06, 0x01, 0x00, 0x04, 0x0b, 0x08, 0x00, 0x09, 0x00, 0x00, 0x00
        /*0020*/ 	.byte	0x00, 0x00, 0x00, 0x00


//--------------------- .nv.info._Z24initialise_curand_kernelP17curandStateXORWOWm --------------------------
	.section	.nv.info._Z24initialise_curand_kernelP17curandStateXORWOWm,"",@"SHT_CUDA_INFO"
	.sectionflags	@""
	.align	4


	//----- nvinfo : EIATTR_CUDA_API_VERSION
	.align		4
        /*0000*/ 	.byte	0x04, 0x37
        /*0002*/ 	.short	(.L_17 - .L_16)
.L_16:
        /*0004*/ 	.word	0x00000082


	//----- nvinfo : EIATTR_KPARAM_INFO
	.align		4
.L_17:
        /*0008*/ 	.byte	0x04, 0x17
        /*000a*/ 	.short	(.L_19 - .L_18)
.L_18:
        /*000c*/ 	.word	0x00000000
        /*0010*/ 	.short	0x0001
        /*0012*/ 	.short	0x0008
        /*0014*/ 	.byte	0x00, 0xf0, 0x21, 0x00


	//----- nvinfo : EIATTR_KPARAM_INFO
	.align		4
.L_19:
        /*0018*/ 	.byte	0x04, 0x17
        /*001a*/ 	.short	(.L_21 - .L_20)
.L_20:
        /*001c*/ 	.word	0x00000000
        /*0020*/ 	.short	0x0000
        /*0022*/ 	.short	0x0000
        /*0024*/ 	.byte	0x00, 0xf5, 0x21, 0x00


	//----- nvinfo : EIATTR_SPARSE_MMA_MASK
	.align		4
.L_21:
        /*0028*/ 	.byte	0x03, 0x50
        /*002a*/ 	.short	0x0000


	//----- nvinfo : EIATTR_MAXREG_COUNT
	.align		4
        /*002c*/ 	.byte	0x03, 0x1b
        /*002e*/ 	.short	0x00ff


	//----- nvinfo : EIATTR_MERCURY_ISA_VERSION
	.align		4
        /*0030*/ 	.byte	0x03, 0x5f
        /*0032*/ 	.short	0x0101


	//----- nvinfo : EIATTR_VRC_CTA_INIT_COUNT
	.align		4
        /*0034*/ 	.byte	0x02, 0x4a
	.zero		1
	.zero		1


	//----- nvinfo : EIATTR_EXIT_INSTR_OFFSETS
	.align		4
        /*0038*/ 	.byte	0x04, 0x1c
        /*003a*/ 	.short	(.L_23 - .L_22)


	//   ....[0]....
.L_22:
        /*003c*/ 	.word	0x00000ef0


	//----- nvinfo : EIATTR_CRS_STACK_SIZE
	.align		4
.L_23:
        /*0040*/ 	.byte	0x04, 0x1e
        /*0042*/ 	.short	(.L_25 - .L_24)
.L_24:
        /*0044*/ 	.word	0x00000000


	//----- nvinfo : EIATTR_CBANK_PARAM_SIZE
	.align		4
.L_25:
        /*0048*/ 	.byte	0x03, 0x19
        /*004a*/ 	.short	0x0010


	//----- nvinfo : EIATTR_PARAM_CBANK
	.align		4
        /*004c*/ 	.byte	0x04, 0x0a
        /*004e*/ 	.short	(.L_27 - .L_26)
	.align		4
.L_26:
        /*0050*/ 	.word	index@(.nv.constant0._Z24initialise_curand_kernelP17curandStateXORWOWm)
        /*0054*/ 	.short	0x0380
        /*0056*/ 	.short	0x0010


	//----- nvinfo : EIATTR_SW_WAR
	.align		4
.L_27:
        /*0058*/ 	.byte	0x04, 0x36
        /*005a*/ 	.short	(.L_29 - .L_28)
.L_28:
        /*005c*/ 	.word	0x00000008
.L_29:


//--------------------- .nv.callgraph             --------------------------
	.section	.nv.callgraph,"",@"SHT_CUDA_CALLGRAPH"
	.align	4
	.sectionentsize	8
	.align		4
        /*0000*/ 	.word	0x00000000
	.align		4
        /*0004*/ 	.word	0xffffffff
	.align		4
        /*0008*/ 	.word	0x00000000
	.align		4
        /*000c*/ 	.word	0xfffffffe
	.align		4
        /*0010*/ 	.word	0x00000000
	.align		4
        /*0014*/ 	.word	0xfffffffd
	.align		4
        /*0018*/ 	.word	0x00000000
	.align		4
        /*001c*/ 	.word	0xfffffffc


//--------------------- .nv.constant4             --------------------------
	.section	.nv.constant4,"a",@progbits
	.align	8
	.align		8
.nv.constant4:
        /*0000*/ 	.dword	precalc_xorwow_matrix
	.align		8
        /*0008*/ 	.dword	precalc_xorwow_offset_matrix
	.align		8
        /*0010*/ 	.dword	mrg32k3aM1
	.align		8
        /*0018*/ 	.dword	mrg32k3aM2
	.align		8
        /*0020*/ 	.dword	mrg32k3aM1SubSeq
	.align		8
        /*0028*/ 	.dword	mrg32k3aM2SubSeq
	.align		8
        /*0030*/ 	.dword	mrg32k3aM1Seq
	.align		8
        /*0038*/ 	.dword	mrg32k3aM2Seq
	.align		8
        /*0040*/ 	.dword	PI


//--------------------- .nv.constant3             --------------------------
	.section	.nv.constant3,"a",@progbits
	.align	8
.nv.constant3:
	.type		__cr_lgamma_table,@object
	.size		__cr_lgamma_table,(.L_8 - __cr_lgamma_table)
__cr_lgamma_table:
        /*0000*/ 	.byte	0x00, 0x00, 0x00, 0x00, 0x00, 0x00, 0x00, 0x00, 0x00, 0x00, 0x00, 0x00, 0x00, 0x00, 0x00, 0x00
        /*0010*/ 	.byte	0xef, 0x39, 0xfa, 0xfe, 0x42, 0x2e, 0xe6, 0x3f, 0x02, 0x20, 0x2a, 0xfa, 0x0b, 0xab, 0xfc, 0x3f
        /*0020*/ 	.byte	0xf9, 0x2c, 0x92, 0x7c, 0xa7, 0x6c, 0x09, 0x40, 0xc9, 0x79, 0x44, 0x3c, 0x64, 0x26, 0x13, 0x40
        /*0030*/ 	.byte	0xca, 0x01, 0xcf, 0x3a, 0x27, 0x51, 0x1a, 0x40, 0x30, 0xcc, 0x2d, 0xf3, 0xe1, 0x0c, 0x21, 0x40
        /*0040*/ 	.byte	0x0d, 0xb7, 0xfc, 0x82, 0x8e, 0x35, 0x25, 0x40
.L_8:


//--------------------- .text._Z24initialise_curand_kernelP17curandStateXORWOWm --------------------------
	.section	.text._Z24initialise_curand_kernelP17curandStateXORWOWm,"ax",@progbits
	.align	128
        .global         _Z24initialise_curand_kernelP17curandStateXORWOWm
        .type           _Z24initialise_curand_kernelP17curandStateXORWOWm,@function
        .size           _Z24initialise_curand_kernelP17curandStateXORWOWm,(.L_x_9 - _Z24initialise_curand_kernelP17curandStateXORWOWm)
        .other          _Z24initialise_curand_kernelP17curandStateXORWOWm,@"STO_CUDA_ENTRY STV_DEFAULT"
_Z24initialise_curand_kernelP17curandStateXORWOWm:
.text._Z24initialise_curand_kernelP17curandStateXORWOWm:
[----:B------:R-:W-:Y:S01]  /*0000*/  LDC R1, c[0x0][0x37c] ;  /* 0x0000df00ff017b82 */ /* 0x000fe20000000800 */
[----:B------:R-:W0:Y:S07]  /*0010*/  S2R R5, SR_TID.Y ;  /* 0x0000000000057919 */ /* 0x000e2e0000002200 */
[----:B------:R-:W1:Y:S01]  /*0020*/  LDC.64 R2, c[0x0][0x388] ;  /* 0x0000e200ff027b82 */ /* 0x000e620000000a00 */
[----:B------:R-:W2:Y:S01]  /*0030*/  LDCU UR7, c[0x0][0x360] ;  /* 0x00006c00ff0777ac */ /* 0x000ea20008000800 */
[----:B------:R-:W-:Y:S01]  /*0040*/  BSSY.RECONVERGENT B0, `(.L_x_0) ;  /* 0x00000e7000007945 */ /* 0x000fe20003800200 */
[----:B------:R-:W2:Y:S01]  /*0050*/  S2R R9, SR_TID.X ;  /* 0x0000000000097919 */ /* 0x000ea20000002100 */
[----:B------:R-:W3:Y:S04]  /*0060*/  LDCU.64 UR4, c[0x0][0x358] ;  /* 0x00006b00ff0477ac */ /* 0x000ee80008000a00 */
[----:B------:R-:W0:Y:S08]  /*0070*/  S2UR UR6, SR_CTAID.X ;  /* 0x00000000000679c3 */ /* 0x000e300000002500 */
[----:B------:R-:W0:Y:S08]  /*0080*/  LDC R0, c[0x0][0x364] ;  /* 0x0000d900ff007b82 */ /* 0x000e300000000800 */
[----:B------:R-:W4:Y:S01]  /*0090*/  LDC.64 R6, c[0x0][0x380] ;  /* 0x0000e000ff067b82 */ /* 0x000f220000000a00 */
[----:B-1----:R-:W-:-:S02]  /*00a0*/  LOP3.LUT R2, R2, 0xaad26b49, RZ, 0x3c, !PT ;  /* 0xaad26b4902027812 */ /* 0x002fc400078e3cff */
[----:B------:R-:W-:-:S03]  /*00b0*/  LOP3.LUT R3, R3, 0xf7dcefdd, RZ, 0x3c, !PT ;  /* 0xf7dcefdd03037812 */ /* 0x000fc600078e3cff */
[----:B------:R-:W-:Y:S02]  /*00c0*/  IMAD R2, R2, 0x4182bed5, RZ ;  /* 0x4182bed502027824 */ /* 0x000fe400078e02ff */
[----:B------:R-:W-:Y:S02]  /*00d0*/  IMAD R3, R3, -0x658354e5, RZ ;  /* 0x9a7cab1b03037824 */ /* 0x000fe400078e02ff */
[C---:B------:R-:W-:Y:S01]  /*00e0*/  VIADD R11, R2.reuse, 0x583f19 ;  /* 0x00583f19020b7836 */ /* 0x040fe20000000000 */
[C---:B------:R-:W-:Y:S02]  /*00f0*/  LOP3.LUT R8, R2.reuse, 0x159a55e5, RZ, 0x3c, !PT ;  /* 0x159a55e502087812 */ /* 0x040fe400078e3cff */
[----:B------:R-:W-:Y:S02]  /*0100*/  IADD3 R4, PT, PT, R2, 0x64f0c9, R3 ;  /* 0x0064f0c902047810 */ /* 0x000fe40007ffe003 */
[----:B------:R-:W-:Y:S01]  /*0110*/  LOP3.LUT R10, R3, 0x5491333, RZ, 0x3c, !PT ;  /* 0x05491333030a7812 */ /* 0x000fe200078e3cff */
[----:B0-----:R-:W-:-:S02]  /*0120*/  IMAD R0, R0, UR6, R5 ;  /* 0x0000000600007c24 */ /* 0x001fc4000f8e0205 */
[----:B------:R-:W-:Y:S02]  /*0130*/  VIADD R5, R2, 0x75bcd15 ;  /* 0x075bcd1502057836 */ /* 0x000fe40000000000 */
[----:B--2---:R-:W-:Y:S02]  /*0140*/  IMAD R0, R0, UR7, R9 ;  /* 0x0000000700007c24 */ /* 0x004fe4000f8e0209 */
[----:B------:R-:W-:Y:S02]  /*0150*/  VIADD R9, R3, 0x1f123bb5 ;  /* 0x1f123bb503097836 */ /* 0x000fe40000000000 */
[C---:B----4-:R-:W-:Y:S01]  /*0160*/  IMAD.WIDE.U32 R6, R0.reuse, 0x30, R6 ;  /* 0x0000003000067825 */ /* 0x050fe200078e0006 */
[----:B------:R-:W-:-:S04]  /*0170*/  ISETP.NE.AND P0, PT, R0, RZ, PT ;  /* 0x000000ff0000720c */ /* 0x000fc80003f05270 */
[----:B---3--:R0:W-:Y:S04]  /*0180*/  STG.E.64 desc[UR4][R6.64], R4 ;  /* 0x0000000406007986 */ /* 0x0081e8000c101b04 */
[----:B------:R0:W-:Y:S04]  /*0190*/  STG.E.64 desc[UR4][R6.64+0x8], R8 ;  /* 0x0000080806007986 */ /* 0x0001e8000c101b04 */
[----:B------:R0:W-:Y:S01]  /*01a0*/  STG.E.64 desc[UR4][R6.64+0x10], R10 ;  /* 0x0000100a06007986 */ /* 0x0001e2000c101b04 */
[----:B------:R-:W-:Y:S05]  /*01b0*/  @!P0 BRA `(.L_x_1) ;  /* 0x0000000c003c8947 */ /* 0x000fea0003800000 */
[----:B------:R-:W-:-:S07]  /*01c0*/  CS2R R12, SRZ ;  /* 0x00000000000c7805 */ /* 0x000fce000001ff00 */
.L_x_7:
[----:B-1----:R-:W-:Y:S01]  /*01d0*/  LOP3.LUT R2, R0, 0x3, RZ, 0xc0, !PT ;  /* 0x0000000300027812 */ /* 0x002fe200078ec0ff */
[----:B------:R-:W-:Y:S03]  /*01e0*/  BSSY.RECONVERGENT B1, `(.L_x_2) ;  /* 0x00000c6000017945 */ /* 0x000fe60003800200 */
[----:B------:R-:W-:-:S04]  /*01f0*/  ISETP.NE.U32.AND P0, PT, R2, RZ, PT ;  /* 0x000000ff0200720c */ /* 0x000fc80003f05070 */
[----:B------:R-:W-:-:S13]  /*0200*/  ISETP.NE.AND.EX P0, PT, RZ, RZ, PT, P0 ;  /* 0x000000ffff00720c */ /* 0x000fda0003f05300 */
[----:B------:R-:W-:Y:S05]  /*0210*/  @!P0 BRA `(.L_x_3) ;  /* 0x0000000c00088947 */ /* 0x000fea0003800000 */
[----:B0-----:R-:W0:Y:S01]  /*0220*/  LDC.64 R8, c[0x4][RZ] ;  /* 0x01000000ff087b82 */ /* 0x001e220000000a00 */
[----:B------:R-:W-:Y:S02]  /*0230*/  IMAD.MOV.U32 R14, RZ, RZ, RZ ;  /* 0x000000ffff0e7224 */ /* 0x000fe400078e00ff */
[----:B0-----:R-:W-:-:S07]  /*0240*/  IMAD.WIDE.U32 R8, R12, 0xc80, R8 ;  /* 0x00000c800c087825 */ /* 0x001fce00078e0008 */
.L_x_6:
[----:B-1----:R-:W-:Y:S01]  /*0250*/  IMAD.MOV.U32 R15, RZ, RZ, RZ ;  /* 0x000000ffff0f7224 */ /* 0x002fe200078e00ff */
[----:B------:R-:W-:Y:S01]  /*0260*/  CS2R R2, SRZ ;  /* 0x0000000000027805 */ /* 0x000fe2000001ff00 */
[----:B------:R-:W-:Y:S01]  /*0270*/  IMAD.MOV.U32 R17, RZ, RZ, RZ ;  /* 0x000000ffff117224 */ /* 0x000fe200078e00ff */
[----:B------:R-:W-:-:S07]  /*0280*/  CS2R R4, SRZ ;  /* 0x0000000000047805 */ /* 0x000fce000001ff00 */
.L_x_5:
[----:B------:R-:W-:-:S05]  /*0290*/  IMAD.WIDE.U32 R10, R17, 0x4, R6 ;  /* 0x00000004110a7825 */ /* 0x000fca00078e0006 */
[----:B------:R0:W5:Y:S01]  /*02a0*/  LDG.E R16, desc[UR4][R10.64+0x4] ;  /* 0x000004040a107981 */ /* 0x000162000c1e1900 */
[----:B------:R-:W-:-:S07]  /*02b0*/  IMAD.MOV.U32 R19, RZ, RZ, RZ ;  /* 0x000000ffff137224 */ /* 0x000fce00078e00ff */
.L_x_4:
[----:B-----5:R-:W-:Y:S01]  /*02c0*/  SHF.R.U32.HI R24, RZ, R19, R16 ;  /* 0x00000013ff187219 */ /* 0x020fe20000011610 */
[----:B0-----:R-:W-:-:S03]  /*02d0*/  IMAD.SHL.U32 R10, R17, 0x20, RZ ;  /* 0x00000020110a7824 */ /* 0x001fc600078e00ff */
[----:B------:R-:W-:Y:S01]  /*02e0*/  LOP3.LUT R11, R24, 0x1, RZ, 0xc0, !PT ;  /* 0x00000001180b7812 */ /* 0x000fe200078ec0ff */
[----:B------:R-:W-:-:S03]  /*02f0*/  IMAD.IADD R10, R10, 0x1, R19 ;  /* 0x000000010a0a7824 */ /* 0x000fc600078e0213 */
[----:B------:R-:W-:Y:S01]  /*0300*/  ISETP.NE.U32.AND P0, PT, R11, 0x1, PT ;  /* 0x000000010b00780c */ /* 0x000fe20003f05070 */
[----:B------:R-:W-:-:S03]  /*0310*/  IMAD R11, R10, 0x5, RZ ;  /* 0x000000050a0b7824 */ /* 0x000fc600078e02ff */
[----:B------:R-:W-:Y:S01]  /*0320*/  R2P PR, R24, 0x7e ;  /* 0x0000007e18007804 */ /* 0x000fe20000000000 */
[----:B------:R-:W-:-:S08]  /*0330*/  IMAD.WIDE.U32 R10, R11, 0x4, R8 ;  /* 0x000000040b0a7825 */ /* 0x000fd000078e0008 */
[----:B------:R-:W2:Y:S04]  /*0340*/  @!P0 LDG.E.CONSTANT R18, desc[UR4][R10.64] ;  /* 0x000000040a128981 */ /* 0x000ea8000c1e9900 */
[----:B------:R-:W3:Y:S04]  /*0350*/  @!P0 LDG.E.CONSTANT R20, desc[UR4][R10.64+0x10] ;  /* 0x000010040a148981 */ /* 0x000ee8000c1e9900 */
[----:B------:R-:W4:Y:S04]  /*0360*/  @P1 LDG.E.CONSTANT R22, desc[UR4][R10.64+0x14] ;  /* 0x000014040a161981 */ /* 0x000f28000c1e9900 */
[----:B------:R-:W4:Y:S04]  /*0370*/  @P2 LDG.E.CONSTANT R26, desc[UR4][R10.64+0x28] ;  /* 0x000028040a1a2981 */ /* 0x000f28000c1e9900 */
[----:B------:R-:W4:Y:S04]  /*0380*/  @!P0 LDG.E.CONSTANT R21, desc[UR4][R10.64+0x4] ;  /* 0x000004040a158981 */ /* 0x000f28000c1e9900 */
[----:B------:R-:W4:Y:S04]  /*0390*/  @!P0 LDG.E.CONSTANT R23, desc[UR4][R10.64+0xc] ;  /* 0x00000c040a178981 */ /* 0x000f28000c1e9900 */
[----:B------:R-:W4:Y:S04]  /*03a0*/  @P1 LDG.E.CONSTANT R25, desc[UR4][R10.64+0x18] ;  /* 0x000018040a191981 */ /* 0x000f28000c1e9900 */
[----:B------:R-:W4:Y:S04]  /*03b0*/  @P3 LDG.E.CONSTANT R28, desc[UR4][R10.64+0x3c] ;  /* 0x00003c040a1c3981 */ /* 0x000f28000c1e9900 */
[----:B------:R-:W4:Y:S01]  /*03c0*/  @P6 LDG.E.CONSTANT R27, desc[UR4][R10.64+0x7c] ;  /* 0x00007c040a1b6981 */ /* 0x000f22000c1e9900 */
[----:B--2---:R-:W-:-:S03]  /*03d0*/  @!P0 LOP3.LUT R15, R15, R18, RZ, 0x3c, !PT ;  /* 0x000000120f0f8212 */ /* 0x004fc600078e3cff */
[----:B------:R-:W2:Y:S01]  /*03e0*/  @!P0 LDG.E.CONSTANT R18, desc[UR4][R10.64+0x8] ;  /* 0x000008040a128981 */ /* 0x000ea2000c1e9900 */
[----:B---3--:R-:W-:-:S03]  /*03f0*/  @!P0 LOP3.LUT R3, R3, R20, RZ, 0x3c, !PT ;  /* 0x0000001403038212 */ /* 0x008fc600078e3cff */
[----:B------:R-:W3:Y:S01]  /*0400*/  @P1 LDG.E.CONSTANT R20, desc[UR4][R10.64+0x24] ;  /* 0x000024040a141981 */ /* 0x000ee2000c1e9900 */
[----:B----4-:R-:W-:-:S03]  /*0410*/  @P1 LOP3.LUT R15, R15, R22, RZ, 0x3c, !PT ;  /* 0x000000160f0f1212 */ /* 0x010fc600078e3cff */
[----:B------:R-:W4:Y:S01]  /*0420*/  @P2 LDG.E.CONSTANT R22, desc[UR4][R10.64+0x38] ;  /* 0x000038040a162981 */ /* 0x000f22000c1e9900 */
[----:B------:R-:W-:-:S03]  /*0430*/  @P2 LOP3.LUT R15, R15, R26, RZ, 0x3c, !PT ;  /* 0x0000001a0f0f2212 */ /* 0x000fc600078e3cff */
[----:B------:R-:W4:Y:S01]  /*0440*/  @P4 LDG.E.CONSTANT R26, desc[UR4][R10.64+0x50] ;  /* 0x000050040a1a4981 */ /* 0x000f22000c1e9900 */
[----:B------:R-:W-:-:S03]  /*0450*/  @!P0 LOP3.LUT R4, R4, R21, RZ, 0x3c, !PT ;  /* 0x0000001504048212 */ /* 0x000fc600078e3cff */
[----:B------:R-:W4:Y:S01]  /*0460*/  @P1 LDG.E.CONSTANT R21, desc[UR4][R10.64+0x20] ;  /* 0x000020040a151981 */ /* 0x000f22000c1e9900 */
[----:B------:R-:W-:-:S03]  /*0470*/  @!P0 LOP3.LUT R2, R2, R23, RZ, 0x3c, !PT ;  /* 0x0000001702028212 */ /* 0x000fc600078e3cff */
[----:B------:R-:W4:Y:S01]  /*0480*/  @P2 LDG.E.CONSTANT R23, desc[UR4][R10.64+0x2c] ;  /* 0x00002c040a172981 */ /* 0x000f22000c1e9900 */
[----:B------:R-:W-:-:S03]  /*0490*/  @P1 LOP3.LUT R4, R4, R25, RZ, 0x3c, !PT ;  /* 0x0000001904041212 */ /* 0x000fc600078e3cff */
[----:B------:R-:W4:Y:S01]  /*04a0*/  @P2 LDG.E.CONSTANT R25, desc[UR4][R10.64+0x34] ;  /* 0x000034040a192981 */ /* 0x000f22000c1e9900 */
[----:B--2---:R-:W-:-:S03]  /*04b0*/  @!P0 LOP3.LUT R5, R5, R18, RZ, 0x3c, !PT ;  /* 0x0000001205058212 */ /* 0x004fc600078e3cff */
[----:B------:R-:W2:Y:S01]  /*04c0*/  @P1 LDG.E.CONSTANT R18, desc[UR4][R10.64+0x1c] ;  /* 0x00001c040a121981 */ /* 0x000ea2000c1e9900 */
[----:B---3--:R-:W-:-:S03]  /*04d0*/  @P1 LOP3.LUT R3, R3, R20, RZ, 0x3c, !PT ;  /* 0x0000001403031212 */ /* 0x008fc600078e3cff */
[----:B------:R-:W3:Y:S01]  /*04e0*/  @P2 LDG.E.CONSTANT R20, desc[UR4][R10.64+0x30] ;  /* 0x000030040a142981 */ /* 0x000ee2000c1e9900 */
[----:B----4-:R-:W-:-:S03]  /*04f0*/  @P2 LOP3.LUT R3, R3, R22, RZ, 0x3c, !PT ;  /* 0x0000001603032212 */ /* 0x010fc600078e3cff */
[----:B------:R-:W4:Y:S01]  /*0500*/  @P3 LDG.E.CONSTANT R22, desc[UR4][R10.64+0x4c] ;  /* 0x00004c040a163981 */ /* 0x000f22000c1e9900 */
[----:B------:R-:W-:-:S04]  /*0510*/  @P3 LOP3.LUT R15, R15, R28, RZ, 0x3c, !PT ;  /* 0x0000001c0f0f3212 */ /* 0x000fc800078e3cff */
[----:B------:R-:W-:Y:S02]  /*0520*/  @P4 LOP3.LUT R15, R15, R26, RZ, 0x3c, !PT ;  /* 0x0000001a0f0f4212 */ /* 0x000fe400078e3cff */
[----:B------:R-:W-:Y:S01]  /*0530*/  @P1 LOP3.LUT R2, R2, R21, RZ, 0x3c, !PT ;  /* 0x0000001502021212 */ /* 0x000fe200078e3cff */
[----:B------:R-:W4:Y:S04]  /*0540*/  @P5 LDG.E.CONSTANT R26, desc[UR4][R10.64+0x64] ;  /* 0x000064040a1a5981 */ /* 0x000f28000c1e9900 */
[----:B------:R-:W4:Y:S01]  /*0550*/  @P3 LDG.E.CONSTANT R21, desc[UR4][R10.64+0x40] ;  /* 0x000040040a153981 */ /* 0x000f22000c1e9900 */
[----:B------:R-:W-:Y:S02]  /*0560*/  @P2 LOP3.LUT R4, R4, R23, RZ, 0x3c, !PT ;  /* 0x0000001704042212 */ /* 0x000fe400078e3cff */
[----:B------:R-:W-:Y:S01]  /*0570*/  @P2 LOP3.LUT R2, R2, R25, RZ, 0x3c, !PT ;  /* 0x0000001902022212 */ /* 0x000fe200078e3cff */
[----:B------:R-:W4:Y:S04]  /*0580*/  @P3 LDG.E.CONSTANT R23, desc[UR4][R10.64+0x48] ;  /* 0x000048040a173981 */ /* 0x000f28000c1e9900 */
[----:B------:R-:W4:Y:S01]  /*0590*/  @P4 LDG.E.CONSTANT R25, desc[UR4][R10.64+0x54] ;  /* 0x000054040a194981 */ /* 0x000f22000c1e9900 */
[----:B--2---:R-:W-:-:S03]  /*05a0*/  @P1 LOP3.LUT R5, R5, R18, RZ, 0x3c, !PT ;  /* 0x0000001205051212 */ /* 0x004fc600078e3cff */
[----:B------:R-:W2:Y:S01]  /*05b0*/  @P3 LDG.E.CONSTANT R18, desc[UR4][R10.64+0x44] ;  /* 0x000044040a123981 */ /* 0x000ea2000c1e9900 */
[----:B---3--:R-:W-:-:S03]  /*05c0*/  @P2 LOP3.LUT R5, R5, R20, RZ, 0x3c, !PT ;  /* 0x0000001405052212 */ /* 0x008fc600078e3cff */
[----:B------:R-:W3:Y:S01]  /*05d0*/  @P4 LDG.E.CONSTANT R20, desc[UR4][R10.64+0x58] ;  /* 0x000058040a144981 */ /* 0x000ee2000c1e9900 */
[----:B----4-:R-:W-:-:S03]  /*05e0*/  @P3 LOP3.LUT R3, R3, R22, RZ, 0x3c, !PT ;  /* 0x0000001603033212 */ /* 0x010fc600078e3cff */
[----:B------:R-:W4:Y:S01]  /*05f0*/  @P4 LDG.E.CONSTANT R22, desc[UR4][R10.64+0x60] ;  /* 0x000060040a164981 */ /* 0x000f22000c1e9900 */
[----:B------:R-:W-:Y:S02]  /*0600*/  LOP3.LUT P0, RZ, R24, 0x80, RZ, 0xc0, !PT ;  /* 0x0000008018ff7812 */ /* 0x000fe4000780c0ff */
[----:B------:R-:W-:Y:S02]  /*0610*/  @P5 LOP3.LUT R15, R15, R26, RZ, 0x3c, !PT ;  /* 0x0000001a0f0f5212 */ /* 0x000fe400078e3cff */
[----:B------:R-:W4:Y:S01]  /*0620*/  @P6 LDG.E.CONSTANT R26, desc[UR4][R10.64+0x78] ;  /* 0x000078040a1a6981 */ /* 0x000f22000c1e9900 */
[----:B------:R-:W-:-:S03]  /*0630*/  @P3 LOP3.LUT R4, R4, R21, RZ, 0x3c, !PT ;  /* 0x0000001504043212 */ /* 0x000fc600078e3cff */
[----:B------:R-:W4:Y:S01]  /*0640*/  @P4 LDG.E.CONSTANT R21, desc[UR4][R10.64+0x5c] ;  /* 0x00005c040a154981 */ /* 0x000f22000c1e9900 */
[----:B------:R-:W-:-:S03]  /*0650*/  @P3 LOP3.LUT R2, R2, R23, RZ, 0x3c, !PT ;  /* 0x0000001702023212 */ /* 0x000fc600078e3cff */
[----:B------:R-:W4:Y:S01]  /*0660*/  @P5 LDG.E.CONSTANT R23, desc[UR4][R10.64+0x68] ;  /* 0x000068040a175981 */ /* 0x000f22000c1e9900 */
[----:B------:R-:W-:-:S03]  /*0670*/  @P4 LOP3.LUT R4, R4, R25, RZ, 0x3c, !PT ;  /* 0x0000001904044212 */ /* 0x000fc600078e3cff */
[----:B------:R-:W4:Y:S01]  /*0680*/  @P5 LDG.E.CONSTANT R25, desc[UR4][R10.64+0x70] ;  /* 0x000070040a195981 */ /* 0x000f22000c1e9900 */
[----:B--2---:R-:W-:-:S03]  /*0690*/  @P3 LOP3.LUT R5, R5, R18, RZ, 0x3c, !PT ;  /* 0x0000001205053212 */ /* 0x004fc600078e3cff */
[----:B------:R-:W2:Y:S01]  /*06a0*/  @P5 LDG.E.CONSTANT R18, desc[UR4][R10.64+0x6c] ;  /* 0x00006c040a125981 */ /* 0x000ea2000c1e9900 */
[----:B---3--:R-:W-:-:S03]  /*06b0*/  @P4 LOP3.LUT R5, R5, R20, RZ, 0x3c, !PT ;  /* 0x0000001405054212 */ /* 0x008fc600078e3cff */
[----:B------:R-:W3:Y:S01]  /*06c0*/  @P5 LDG.E.CONSTANT R20, desc[UR4][R10.64+0x74] ;  /* 0x000074040a145981 */ /* 0x000ee2000c1e9900 */
[----:B----4-:R-:W-:-:S03]  /*06d0*/  @P4 LOP3.LUT R3, R3, R22, RZ, 0x3c, !PT ;  /* 0x0000001603034212 */ /* 0x010fc600078e3cff */
[----:B------:R-:W4:Y:S01]  /*06e0*/  @P0 LDG.E.CONSTANT R22, desc[UR4][R10.64+0x8c] ;  /* 0x00008c040a160981 */ /* 0x000f22000c1e9900 */
[----:B------:R-:W-:-:S03]  /*06f0*/  @P6 LOP3.LUT R15, R15, R26, RZ, 0x3c, !PT ;  /* 0x0000001a0f0f6212 */ /* 0x000fc600078e3cff */
        /* <DEDUP_REMOVED lines=13> */
[----:B------:R-:W-:Y:S02]  /*07d0*/  @P6 LOP3.LUT R4, R4, R27, RZ, 0x3c, !PT ;  /* 0x0000001b04046212 */ /* 0x000fe400078e3cff */
[----:B------:R-:W-:Y:S02]  /*07e0*/  @P6 LOP3.LUT R2, R2, R21, RZ, 0x3c, !PT ;  /* 0x0000001502026212 */ /* 0x000fe400078e3cff */
[----:B------:R-:W-:Y:S02]  /*07f0*/  @P0 LOP3.LUT R4, R4, R23, RZ, 0x3c, !PT ;  /* 0x0000001704040212 */ /* 0x000fe400078e3cff */
[----:B------:R-:W-:Y:S02]  /*0800*/  @P0 LOP3.LUT R2, R2, R25, RZ, 0x3c, !PT ;  /* 0x0000001902020212 */ /* 0x000fe400078e3cff */
[----:B--2---:R-:W-:Y:S02]  /*0810*/  @P6 LOP3.LUT R5, R5, R18, RZ, 0x3c, !PT ;  /* 0x0000001205056212 */ /* 0x004fe400078e3cff */
[----:B---3--:R-:W-:-:S02]  /*0820*/  @P6 LOP3.LUT R3, R3, R20, RZ, 0x3c, !PT ;  /* 0x0000001403036212 */ /* 0x008fc400078e3cff */
[----:B----4-:R-:W-:Y:S02]  /*0830*/  @P0 LOP3.LUT R5, R5, R22, RZ, 0x3c, !PT ;  /* 0x0000001605050212 */ /* 0x010fe400078e3cff */
[----:B------:R-:W-:Y:S02]  /*0840*/  @P0 LOP3.LUT R3, R3, R26, RZ, 0x3c, !PT ;  /* 0x0000001a03030212 */ /* 0x000fe400078e3cff */
[----:B------:R-:W-:-:S13]  /*0850*/  R2P PR, R24.B1, 0x7f ;  /* 0x0000007f18007804 */ /* 0x000fda0000001000 */
[----:B------:R-:W2:Y:S04]  /*0860*/  @P0 LDG.E.CONSTANT R18, desc[UR4][R10.64+0xa0] ;  /* 0x0000a0040a120981 */ /* 0x000ea8000c1e9900 */
[----:B------:R-:W3:Y:S04]  /*0870*/  @P1 LDG.E.CONSTANT R22, desc[UR4][R10.64+0xb4] ;  /* 0x0000b4040a161981 */ /* 0x000ee8000c1e9900 */
[----:B------:R-:W4:Y:S04]  /*0880*/  @P2 LDG.E.CONSTANT R26, desc[UR4][R10.64+0xc8] ;  /* 0x0000c8040a1a2981 */ /* 0x000f28000c1e9900 */
[----:B------:R-:W4:Y:S04]  /*0890*/  @P3 LDG.E.CONSTANT R28, desc[UR4][R10.64+0xdc] ;  /* 0x0000dc040a1c3981 */ /* 0x000f28000c1e9900 */
[----:B------:R-:W4:Y:S04]  /*08a0*/  @P0 LDG.E.CONSTANT R23, desc[UR4][R10.64+0xa4] ;  /* 0x0000a4040a170981 */ /* 0x000f28000c1e9900 */
[----:B------:R-:W4:Y:S04]  /*08b0*/  @P0 LDG.E.CONSTANT R20, desc[UR4][R10.64+0xa8] ;  /* 0x0000a8040a140981 */ /* 0x000f28000c1e9900 */
[----:B------:R-:W4:Y:S04]  /*08c0*/  @P4 LDG.E.CONSTANT R25, desc[UR4][R10.64+0xf0] ;  /* 0x0000f0040a194981 */ /* 0x000f28000c1e9900 */
        /* <DEDUP_REMOVED lines=21> */
[----:B------:R-:W-:Y:S02]  /*0a20*/  LOP3.LUT P0, RZ, R24, 0x8000, RZ, 0xc0, !PT ;  /* 0x0000800018ff7812 */ /* 0x000fe4000780c0ff */
[----:B----4-:R-:W-:Y:S01]  /*0a30*/  @P5 LOP3.LUT R15, R15, R26, RZ, 0x3c, !PT ;  /* 0x0000001a0f0f5212 */ /* 0x010fe200078e3cff */
[----:B------:R-:W4:Y:S04]  /*0a40*/  @P3 LDG.E.CONSTANT R24, desc[UR4][R10.64+0xe4] ;  /* 0x0000e4040a183981 */ /* 0x000f28000c1e9900 */
[----:B------:R-:W2:Y:S01]  /*0a50*/  @P6 LDG.E.CONSTANT R26, desc[UR4][R10.64+0x118] ;  /* 0x000118040a1a6981 */ /* 0x000ea2000c1e9900 */
        /* <DEDUP_REMOVED lines=8> */
[----:B---3--:R-:W-:-:S03]  /*0ae0*/  @P2 LOP3.LUT R3, R3, R22, RZ, 0x3c, !PT ;  /* 0x0000001603032212 */ /* 0x008fc600078e3cff */
[----:B------:R-:W3:Y:S01]  /*0af0*/  @P4 LDG.E.CONSTANT R22, desc[UR4][R10.64+0x100] ;  /* 0x000100040a164981 */ /* 0x000ee2000c1e9900 */
[----:B--2---:R-:W-:-:S03]  /*0b00*/  @P6 LOP3.LUT R15, R15, R26, RZ, 0x3c, !PT ;  /* 0x0000001a0f0f6212 */ /* 0x004fc600078e3cff */
[----:B------:R-:W2:Y:S01]  /*0b10*/  @P0 LDG.E.CONSTANT R26, desc[UR4][R10.64+0x12c] ;  /* 0x00012c040a1a0981 */ /* 0x000ea2000c1e9900 */
[----:B----4-:R-:W-:-:S03]  /*0b20*/  @P2 LOP3.LUT R2, R2, R23, RZ, 0x3c, !PT ;  /* 0x0000001702022212 */ /* 0x010fc600078e3cff */
[----:B------:R-:W4:Y:S01]  /*0b30*/  @P4 LDG.E.CONSTANT R23, desc[UR4][R10.64+0xfc] ;  /* 0x0000fc040a174981 */ /* 0x000f22000c1e9900 */
[----:B------:R-:W-:-:S03]  /*0b40*/  @P2 LOP3.LUT R5, R5, R20, RZ, 0x3c, !PT ;  /* 0x0000001405052212 */ /* 0x000fc600078e3cff */
[----:B------:R-:W4:Y:S01]  /*0b50*/  @P4 LDG.E.CONSTANT R20, desc[UR4][R10.64+0xf8] ;  /* 0x0000f8040a144981 */ /* 0x000f22000c1e9900 */
[----:B------:R-:W-:Y:S02]  /*0b60*/  @P3 LOP3.LUT R2, R2, R27, RZ, 0x3c, !PT ;  /* 0x0000001b02023212 */ /* 0x000fe400078e3cff */
[----:B------:R-:W-:Y:S01]  /*0b70*/  @P3 LOP3.LUT R4, R4, R25, RZ, 0x3c, !PT ;  /* 0x0000001904043212 */ /* 0x000fe200078e3cff */
[----:B------:R-:W4:Y:S01]  /*0b80*/  @P5 LDG.E.CONSTANT R27, desc[UR4][R10.64+0x110] ;  /* 0x000110040a1b5981 */ /* 0x000f22000c1e9900 */
[----:B------:R-:W-:-:S03]  /*0b90*/  @P3 LOP3.LUT R5, R5, R24, RZ, 0x3c, !PT ;  /* 0x0000001805053212 */ /* 0x000fc600078e3cff */
[----:B------:R-:W4:Y:S04]  /*0ba0*/  @P5 LDG.E.CONSTANT R25, desc[UR4][R10.64+0x108] ;  /* 0x000108040a195981 */ /* 0x000f28000c1e9900 */
        /* <DEDUP_REMOVED lines=19> */
[----:B------:R-:W-:-:S05]  /*0ce0*/  VIADD R19, R19, 0x10 ;  /* 0x0000001013137836 */ /* 0x000fca0000000000 */
[----:B------:R-:W-:Y:S02]  /*0cf0*/  ISETP.NE.AND P1, PT, R19, 0x20, PT ;  /* 0x000000201300780c */ /* 0x000fe40003f25270 */
[----:B------:R-:W-:Y:S02]  /*0d00*/  @P5 LOP3.LUT R3, R3, R18, RZ, 0x3c, !PT ;  /* 0x0000001203035212 */ /* 0x000fe400078e3cff */
[----:B------:R-:W-:Y:S02]  /*0d10*/  @P6 LOP3.LUT R4, R4, R21, RZ, 0x3c, !PT ;  /* 0x0000001504046212 */ /* 0x000fe400078e3cff */
[----:B---3--:R-:W-:-:S04]  /*0d20*/  @P6 LOP3.LUT R3, R3, R22, RZ, 0x3c, !PT ;  /* 0x0000001603036212 */ /* 0x008fc800078e3cff */
[----:B--2---:R-:W-:Y:S02]  /*0d30*/  @P0 LOP3.LUT R3, R3, R26, RZ, 0x3c, !PT ;  /* 0x0000001a03030212 */ /* 0x004fe400078e3cff */
[----:B----4-:R-:W-:Y:S02]  /*0d40*/  @P6 LOP3.LUT R2, R2, R23, RZ, 0x3c, !PT ;  /* 0x0000001702026212 */ /* 0x010fe400078e3cff */
[----:B------:R-:W-:Y:S02]  /*0d50*/  @P6 LOP3.LUT R5, R5, R20, RZ, 0x3c, !PT ;  /* 0x0000001405056212 */ /* 0x000fe400078e3cff */
[----:B------:R-:W-:Y:S02]  /*0d60*/  @P0 LOP3.LUT R2, R2, R27, RZ, 0x3c, !PT ;  /* 0x0000001b02020212 */ /* 0x000fe400078e3cff */
[----:B------:R-:W-:Y:S02]  /*0d70*/  @P0 LOP3.LUT R4, R4, R25, RZ, 0x3c, !PT ;  /* 0x0000001904040212 */ /* 0x000fe400078e3cff */
[----:B------:R-:W-:Y:S01]  /*0d80*/  @P0 LOP3.LUT R5, R5, R24, RZ, 0x3c, !PT ;  /* 0x0000001805050212 */ /* 0x000fe200078e3cff */
[----:B------:R-:W-:Y:S06]  /*0d90*/  @P1 BRA `(.L_x_4) ;  /* 0xfffffff400481947 */ /* 0x000fec000383ffff */
[----:B------:R-:W-:-:S05]  /*0da0*/  VIADD R17, R17, 0x1 ;  /* 0x0000000111117836 */ /* 0x000fca0000000000 */
[----:B------:R-:W-:-:S13]  /*0db0*/  ISETP.NE.AND P0, PT, R17, 0x5, PT ;  /* 0x000000051100780c */ /* 0x000fda0003f05270 */
[----:B------:R-:W-:Y:S05]  /*0dc0*/  @P0 BRA `(.L_x_5) ;  /* 0xfffffff400300947 */ /* 0x000fea000383ffff */
[----:B------:R1:W-:Y:S01]  /*0dd0*/  STG.E.64 desc[UR4][R6.64+0x8], R4 ;  /* 0x0000080406007986 */ /* 0x0003e2000c101b04 */
[----:B------:R-:W-:Y:S01]  /*0de0*/  VIADD R14, R14, 0x1 ;  /* 0x000000010e0e7836 */ /* 0x000fe20000000000 */
[----:B------:R-:W-:Y:S02]  /*0df0*/  LOP3.LUT R11, R0, 0x3, RZ, 0xc0, !PT ;  /* 0x00000003000b7812 */ /* 0x000fe400078ec0ff */
[----:B------:R1:W-:Y:S02]  /*0e00*/  STG.E.64 desc[UR4][R6.64+0x10], R2 ;  /* 0x0000100206007986 */ /* 0x0003e4000c101b04 */
[----:B------:R-:W-:Y:S02]  /*0e10*/  ISETP.GE.U32.AND P0, PT, R14, R11, PT ;  /* 0x0000000b0e00720c */ /* 0x000fe40003f06070 */
[----:B------:R1:W-:Y:S11]  /*0e20*/  STG.E desc[UR4][R6.64+0x4], R15 ;  /* 0x0000040f06007986 */ /* 0x0003f6000c101904 */
[----:B------:R-:W-:Y:S05]  /*0e30*/  @!P0 BRA `(.L_x_6) ;  /* 0xfffffff400048947 */ /* 0x000fea000383ffff */
.L_x_3:
[----:B------:R-:W-:Y:S05]  /*0e40*/  BSYNC.RECONVERGENT B1 ;  /* 0x0000000000017941 */ /* 0x000fea0003800200 */
.L_x_2:
[----:B------:R-:W-:Y:S01]  /*0e50*/  ISETP.GT.U32.AND P0, PT, R0, 0x3, PT ;  /* 0x000000030000780c */ /* 0x000fe20003f04070 */
[----:B------:R-:W-:Y:S01]  /*0e60*/  VIADD R12, R12, 0x1 ;  /* 0x000000010c0c7836 */ /* 0x000fe20000000000 */
[--C-:B------:R-:W-:Y:S02]  /*0e70*/  SHF.R.U64 R0, R0, 0x2, R13.reuse ;  /* 0x0000000200007819 */ /* 0x100fe4000000120d */
[----:B------:R-:W-:Y:S02]  /*0e80*/  ISETP.GT.U32.AND.EX P0, PT, R13, RZ, PT, P0 ;  /* 0x000000ff0d00720c */ /* 0x000fe40003f04100 */
[----:B------:R-:W-:-:S11]  /*0e90*/  SHF.R.U32.HI R13, RZ, 0x2, R13 ;  /* 0x00000002ff0d7819 */ /* 0x000fd6000001160d */
[----:B------:R-:W-:Y:S05]  /*0ea0*/  @P0 BRA `(.L_x_7) ;  /* 0xfffffff000c80947 */ /* 0x000fea000383ffff */
.L_x_1:
[----:B------:R-:W-:Y:S05]  /*0eb0*/  BSYNC.RECONVERGENT B0 ;  /* 0x0000000000007941 */ /* 0x000fea0003800200 */
.L_x_0:
[----:B------:R-:W-:Y:S04]  /*0ec0*/  STG.E.64 desc[UR4][R6.64+0x18], RZ ;  /* 0x000018ff06007986 */ /* 0x000fe8000c101b04 */
[----:B------:R-:W-:Y:S04]  /*0ed0*/  STG.E desc[UR4][R6.64+0x20], RZ ;  /* 0x000020ff06007986 */ /* 0x000fe8000c101904 */
[----:B------:R-:W-:Y:S01]  /*0ee0*/  STG.E.64 desc[UR4][R6.64+0x28], RZ ;  /* 0x000028ff06007986 */ /* 0x000fe2000c101b04 */
[----:B------:R-:W-:Y:S05]  /*0ef0*/  EXIT ;  /* 0x000000000000794d */ /* 0x000fea0003800000 */
.L_x_8:
[----:B------:R-:W-:-:S00]  /*0f00*/  BRA `(.L_x_8) ;  /* 0xfffffffc00fc7947 */ /* 0x000fc0000383ffff */
[----:B------:R-:W-:-:S00]  /*0f10*/  NOP ;  /* 0x0000000000007918 */ /* 0x000fc00000000000 */
        /* <DEDUP_REMOVED lines=14> */
.L_x_9:


//--------------------- .nv.global.init           --------------------------
	.section	.nv.global.init,"aw",@progbits
	.align	4
.nv.global.init:
	.type		PI,@object
	.size		PI,(mrg32k3aM1SubSeq - PI)
PI:
        /*0000*/ 	.byte	0xdb, 0x0f, 0x49, 0x40
	.type		mrg32k3aM1SubSeq,@object
	.size		mrg32k3aM1SubSeq,(mrg32k3aM2SubSeq - mrg32k3aM1SubSeq)
mrg32k3aM1SubSeq:
        /*0004*/ 	.byte	0x0b, 0xcc, 0xee, 0x04, 0x73, 0x29, 0x8b, 0x6f, 0xf6, 0x53, 0x03, 0xf6, 0x23, 0xf6, 0xea, 0xda
        /* <DEDUP_REMOVED lines=125> */
	.type		mrg32k3aM2SubSeq,@object
	.size		mrg32k3aM2SubSeq,(mrg32k3aM1 - mrg32k3aM2SubSeq)
mrg32k3aM2SubSeq:
        /* <DEDUP_REMOVED lines=126> */
	.type		mrg32k3aM1,@object
	.size		mrg32k3aM1,(mrg32k3aM1Seq - mrg32k3aM1)
mrg32k3aM1:
        /* <DEDUP_REMOVED lines=144> */
	.type		mrg32k3aM1Seq,@object
	.size		mrg32k3aM1Seq,(mrg32k3aM2 - mrg32k3aM1Seq)
mrg32k3aM1Seq:
        /* <DEDUP_REMOVED lines=144> */
	.type		mrg32k3aM2,@object
	.size		mrg32k3aM2,(mrg32k3aM2Seq - mrg32k3aM2)
mrg32k3aM2:
        /* <DEDUP_REMOVED lines=144> */
	.type		mrg32k3aM2Seq,@object
	.size		mrg32k3aM2Seq,(precalc_xorwow_matrix - mrg32k3aM2Seq)
mrg32k3aM2Seq:
        /* <DEDUP_REMOVED lines=144> */
	.type		precalc_xorwow_matrix,@object
	.size		precalc_xorwow_matrix,(precalc_xorwow_offset_matrix - precalc_xorwow_matrix)
precalc_xorwow_matrix:
        /* <DEDUP_REMOVED lines=6400> */
	.type		precalc_xorwow_offset_matrix,@object
	.size		precalc_xorwow_offset_matrix,(.L_1 - precalc_xorwow_offset_matrix)
precalc_xorwow_offset_matrix:
        /* <DEDUP_REMOVED lines=6400> */
.L_1:


//--------------------- .nv.shared.reserved.0     --------------------------
	.section	.nv.shared.reserved.0,"aw",@nobits
	.weak		__nv_reservedSMEM_offset_0_alias
	.size		__nv_reservedSMEM_offset_0_alias, 0, 64
	.other		__nv_reservedSMEM_offset_0_alias,@"STO_CUDA_RESERVED_SHARED STV_DEFAULT"
__nv_reservedSMEM_offset_0_alias:
	.zero		0
	.zero		64


//--------------------- .nv.constant0._Z24initialise_curand_kernelP17curandStateXORWOWm --------------------------
	.section	.nv.constant0._Z24initialise_curand_kernelP17curandStateXORWOWm,"a",@progbits
	.sectionflags	@""
	.align	4
.nv.constant0._Z24initialise_curand_kernelP17curandStateXORWOWm:
	.zero		912


//--------------------- SYMBOLS --------------------------

	.type		.nv.reservedSmem.offset0,@object
	.size		.nv.reservedSmem.offset0,0x4
